//
// Generated by NVIDIA NVVM Compiler
//
// Compiler Build ID: CL-36424714
// Cuda compilation tools, release 13.0, V13.0.88
// Based on NVVM 20.0.0
//

.version 9.0
.target sm_100
.address_size 64

	// .globl	_Z15addArraysKernelPdS_S_i

.visible .entry _Z15addArraysKernelPdS_S_i(
	.param .u64 .ptr .align 1 _Z15addArraysKernelPdS_S_i_param_0,
	.param .u64 .ptr .align 1 _Z15addArraysKernelPdS_S_i_param_1,
	.param .u64 .ptr .align 1 _Z15addArraysKernelPdS_S_i_param_2,
	.param .u32 _Z15addArraysKernelPdS_S_i_param_3
)
{
	.reg .pred 	%p<2>;
	.reg .b32 	%r<6>;
	.reg .b64 	%rd<11>;
	.reg .b64 	%fd<4>;

	ld.param.u64 	%rd1, [_Z15addArraysKernelPdS_S_i_param_0];
	ld.param.u64 	%rd2, [_Z15addArraysKernelPdS_S_i_param_1];
	ld.param.u64 	%rd3, [_Z15addArraysKernelPdS_S_i_param_2];
	ld.param.u32 	%r2, [_Z15addArraysKernelPdS_S_i_param_3];
	mov.u32 	%r3, %ctaid.x;
	mov.u32 	%r4, %ntid.x;
	mov.u32 	%r5, %tid.x;
	mad.lo.s32 	%r1, %r3, %r4, %r5;
	setp.ge.s32 	%p1, %r1, %r2;
	@%p1 bra 	$L__BB0_2;
	cvta.to.global.u64 	%rd4, %rd1;
	cvta.to.global.u64 	%rd5, %rd2;
	cvta.to.global.u64 	%rd6, %rd3;
	mul.wide.s32 	%rd7, %r1, 8;
	add.s64 	%rd8, %rd4, %rd7;
	ld.global.f64 	%fd1, [%rd8];
	add.s64 	%rd9, %rd5, %rd7;
	ld.global.f64 	%fd2, [%rd9];
	add.f64 	%fd3, %fd1, %fd2;
	add.s64 	%rd10, %rd6, %rd7;
	st.global.f64 	[%rd10], %fd3;
$L__BB0_2:
	ret;

}
	// .globl	_Z20subtractArraysKernelPdS_S_i
.visible .entry _Z20subtractArraysKernelPdS_S_i(
	.param .u64 .ptr .align 1 _Z20subtractArraysKernelPdS_S_i_param_0,
	.param .u64 .ptr .align 1 _Z20subtractArraysKernelPdS_S_i_param_1,
	.param .u64 .ptr .align 1 _Z20subtractArraysKernelPdS_S_i_param_2,
	.param .u32 _Z20subtractArraysKernelPdS_S_i_param_3
)
{
	.reg .pred 	%p<2>;
	.reg .b32 	%r<6>;
	.reg .b64 	%rd<11>;
	.reg .b64 	%fd<4>;

	ld.param.u64 	%rd1, [_Z20subtractArraysKernelPdS_S_i_param_0];
	ld.param.u64 	%rd2, [_Z20subtractArraysKernelPdS_S_i_param_1];
	ld.param.u64 	%rd3, [_Z20subtractArraysKernelPdS_S_i_param_2];
	ld.param.u32 	%r2, [_Z20subtractArraysKernelPdS_S_i_param_3];
	mov.u32 	%r3, %ctaid.x;
	mov.u32 	%r4, %ntid.x;
	mov.u32 	%r5, %tid.x;
	mad.lo.s32 	%r1, %r3, %r4, %r5;
	setp.ge.s32 	%p1, %r1, %r2;
	@%p1 bra 	$L__BB1_2;
	cvta.to.global.u64 	%rd4, %rd1;
	cvta.to.global.u64 	%rd5, %rd2;
	cvta.to.global.u64 	%rd6, %rd3;
	mul.wide.s32 	%rd7, %r1, 8;
	add.s64 	%rd8, %rd4, %rd7;
	ld.global.f64 	%fd1, [%rd8];
	add.s64 	%rd9, %rd5, %rd7;
	ld.global.f64 	%fd2, [%rd9];
	sub.f64 	%fd3, %fd1, %fd2;
	add.s64 	%rd10, %rd6, %rd7;
	st.global.f64 	[%rd10], %fd3;
$L__BB1_2:
	ret;

}
	// .globl	_Z20multiplyArraysKernelPdS_S_i
.visible .entry _Z20multiplyArraysKernelPdS_S_i(
	.param .u64 .ptr .align 1 _Z20multiplyArraysKernelPdS_S_i_param_0,
	.param .u64 .ptr .align 1 _Z20multiplyArraysKernelPdS_S_i_param_1,
	.param .u64 .ptr .align 1 _Z20multiplyArraysKernelPdS_S_i_param_2,
	.param .u32 _Z20multiplyArraysKernelPdS_S_i_param_3
)
{
	.reg .pred 	%p<2>;
	.reg .b32 	%r<6>;
	.reg .b64 	%rd<11>;
	.reg .b64 	%fd<4>;

	ld.param.u64 	%rd1, [_Z20multiplyArraysKernelPdS_S_i_param_0];
	ld.param.u64 	%rd2, [_Z20multiplyArraysKernelPdS_S_i_param_1];
	ld.param.u64 	%rd3, [_Z20multiplyArraysKernelPdS_S_i_param_2];
	ld.param.u32 	%r2, [_Z20multiplyArraysKernelPdS_S_i_param_3];
	mov.u32 	%r3, %ctaid.x;
	mov.u32 	%r4, %ntid.x;
	mov.u32 	%r5, %tid.x;
	mad.lo.s32 	%r1, %r3, %r4, %r5;
	setp.ge.s32 	%p1, %r1, %r2;
	@%p1 bra 	$L__BB2_2;
	cvta.to.global.u64 	%rd4, %rd1;
	cvta.to.global.u64 	%rd5, %rd2;
	cvta.to.global.u64 	%rd6, %rd3;
	mul.wide.s32 	%rd7, %r1, 8;
	add.s64 	%rd8, %rd4, %rd7;
	ld.global.f64 	%fd1, [%rd8];
	add.s64 	%rd9, %rd5, %rd7;
	ld.global.f64 	%fd2, [%rd9];
	mul.f64 	%fd3, %fd1, %fd2;
	add.s64 	%rd10, %rd6, %rd7;
	st.global.f64 	[%rd10], %fd3;
$L__BB2_2:
	ret;

}
	// .globl	_Z18divideArraysKernelPdS_S_i
.visible .entry _Z18divideArraysKernelPdS_S_i(
	.param .u64 .ptr .align 1 _Z18divideArraysKernelPdS_S_i_param_0,
	.param .u64 .ptr .align 1 _Z18divideArraysKernelPdS_S_i_param_1,
	.param .u64 .ptr .align 1 _Z18divideArraysKernelPdS_S_i_param_2,
	.param .u32 _Z18divideArraysKernelPdS_S_i_param_3
)
{
	.reg .pred 	%p<3>;
	.reg .b32 	%r<6>;
	.reg .b64 	%rd<15>;
	.reg .b64 	%fd<4>;

	ld.param.u64 	%rd2, [_Z18divideArraysKernelPdS_S_i_param_0];
	ld.param.u64 	%rd3, [_Z18divideArraysKernelPdS_S_i_param_1];
	ld.param.u64 	%rd4, [_Z18divideArraysKernelPdS_S_i_param_2];
	ld.param.u32 	%r2, [_Z18divideArraysKernelPdS_S_i_param_3];
	cvta.to.global.u64 	%rd1, %rd4;
	mov.u32 	%r3, %ctaid.x;
	mov.u32 	%r4, %ntid.x;
	mov.u32 	%r5, %tid.x;
	mad.lo.s32 	%r1, %r3, %r4, %r5;
	setp.ge.s32 	%p1, %r1, %r2;
	@%p1 bra 	$L__BB3_4;
	cvta.to.global.u64 	%rd5, %rd3;
	mul.wide.s32 	%rd6, %r1, 8;
	add.s64 	%rd7, %rd5, %rd6;
	ld.global.f64 	%fd1, [%rd7];
	setp.neu.f64 	%p2, %fd1, 0d0000000000000000;
	@%p2 bra 	$L__BB3_3;
	add.s64 	%rd13, %rd1, %rd6;
	mov.b64 	%rd14, 0;
	st.global.u64 	[%rd13], %rd14;
	bra.uni 	$L__BB3_4;
$L__BB3_3:
	cvta.to.global.u64 	%rd8, %rd2;
	add.s64 	%rd10, %rd8, %rd6;
	ld.global.f64 	%fd2, [%rd10];
	div.rn.f64 	%fd3, %fd2, %fd1;
	add.s64 	%rd11, %rd1, %rd6;
	st.global.f64 	[%rd11], %fd3;
$L__BB3_4:
	ret;

}


// ===== COMPILED SASS (sm_100) =====

	.target	sm_100

	.elftype	@"ET_EXEC"


//--------------------- .note.nv.tkinfo           --------------------------
	.section	.note.nv.tkinfo,"",@"SHT_NOTE"
	.sectionflags	@"SHF_NOTE_NV_TKINFO"
	.tkinfo
        /*0018*/ 	.word	0x00000002
        /*0030*/ 	.string	""
        /*0030*/ 	.string	"ptxas"
        /*0030*/ 	.string	"Cuda compilation tools, release 13.0, V13.0.88"
        /*0030*/ 	.string	"Build cuda_13.0.r13.0/compiler.36424714_0"
        /*0030*/ 	.string	"-arch sm_100 -m 64 "



//--------------------- .note.nv.cuinfo           --------------------------
	.section	.note.nv.cuinfo,"",@"SHT_NOTE"
	.sectionflags	@"SHF_NOTE_NV_CUINFO"
        /*0018*/ 	.short	0x0002
        /*001a*/ 	.short	0x0064
        /*001c*/ 	.short	0x0082
	.zero		2


//--------------------- .nv.info                  --------------------------
	.section	.nv.info,"",@"SHT_CUDA_INFO"
	.align	4


	//----- nvinfo : EIATTR_REGCOUNT
	.align		4
        /*0000*/ 	.byte	0x04, 0x2f
        /*0002*/ 	.short	(.L_1 - .L_0)
	.align		4
.L_0:
        /*0004*/ 	.word	index@(_Z15addArraysKernelPdS_S_i)
        /*0008*/ 	.word	0x0000000e


	//----- nvinfo : EIATTR_FRAME_SIZE
	.align		4
.L_1:
        /*000c*/ 	.byte	0x04, 0x11
        /*000e*/ 	.short	(.L_3 - .L_2)
	.align		4
.L_2:
        /*0010*/ 	.word	index@(_Z15addArraysKernelPdS_S_i)
        /*0014*/ 	.word	0x00000000


	//----- nvinfo : EIATTR_REGCOUNT
	.align		4
.L_3:
        /*0018*/ 	.byte	0x04, 0x2f
        /*001a*/ 	.short	(.L_5 - .L_4)
	.align		4
.L_4:
        /*001c*/ 	.word	index@(_Z20subtractArraysKernelPdS_S_i)
        /*0020*/ 	.word	0x0000000e


	//----- nvinfo : EIATTR_FRAME_SIZE
	.align		4
.L_5:
        /*0024*/ 	.byte	0x04, 0x11
        /*0026*/ 	.short	(.L_7 - .L_6)
	.align		4
.L_6:
        /*0028*/ 	.word	index@(_Z20subtractArraysKernelPdS_S_i)
        /*002c*/ 	.word	0x00000000


	//----- nvinfo : EIATTR_REGCOUNT
	.align		4
.L_7:
        /*0030*/ 	.byte	0x04, 0x2f
        /*0032*/ 	.short	(.L_9 - .L_8)
	.align		4
.L_8:
        /*0034*/ 	.word	index@(_Z20multiplyArraysKernelPdS_S_i)
        /*0038*/ 	.word	0x0000000e


	//----- nvinfo : EIATTR_FRAME_SIZE
	.align		4
.L_9:
        /*003c*/ 	.byte	0x04, 0x11
        /*003e*/ 	.short	(.L_11 - .L_10)
	.align		4
.L_10:
        /*0040*/ 	.word	index@(_Z20multiplyArraysKernelPdS_S_i)
        /*0044*/ 	.word	0x00000000


	//----- nvinfo : EIATTR_REGCOUNT
	.align		4
.L_11:
        /*0048*/ 	.byte	0x04, 0x2f
        /*004a*/ 	.short	(.L_13 - .L_12)
	.align		4
.L_12:
        /*004c*/ 	.word	index@(_Z18divideArraysKernelPdS_S_i)
        /*0050*/ 	.word	0x00000019


	//----- nvinfo : EIATTR_FRAME_SIZE
	.align		4
.L_13:
        /*0054*/ 	.byte	0x04, 0x11
        /*0056*/ 	.short	(.L_15 - .L_14)
	.align		4
.L_14:
        /*0058*/ 	.word	index@($__internal_0_$__cuda_sm20_div_rn_f64_full)
        /*005c*/ 	.word	0x00000000


	//----- nvinfo : EIATTR_FRAME_SIZE
	.align		4
.L_15:
        /*0060*/ 	.byte	0x04, 0x11
        /*0062*/ 	.short	(.L_17 - .L_16)
	.align		4
.L_16:
        /*0064*/ 	.word	index@(_Z18divideArraysKernelPdS_S_i)
        /*0068*/ 	.word	0x00000000


	//----- nvinfo : EIATTR_MIN_STACK_SIZE
	.align		4
.L_17:
        /*006c*/ 	.byte	0x04, 0x12
        /*006e*/ 	.short	(.L_19 - .L_18)
	.align		4
.L_18:
        /*0070*/ 	.word	index@(_Z18divideArraysKernelPdS_S_i)
        /*0074*/ 	.word	0x00000000


	//----- nvinfo : EIATTR_MIN_STACK_SIZE
	.align		4
.L_19:
        /*0078*/ 	.byte	0x04, 0x12
        /*007a*/ 	.short	(.L_21 - .L_20)
	.align		4
.L_20:
        /*007c*/ 	.word	index@(_Z20multiplyArraysKernelPdS_S_i)
        /*0080*/ 	.word	0x00000000


	//----- nvinfo : EIATTR_MIN_STACK_SIZE
	.align		4
.L_21:
        /*0084*/ 	.byte	0x04, 0x12
        /*0086*/ 	.short	(.L_23 - .L_22)
	.align		4
.L_22:
        /*0088*/ 	.word	index@(_Z20subtractArraysKernelPdS_S_i)
        /*008c*/ 	.word	0x00000000


	//----- nvinfo : EIATTR_MIN_STACK_SIZE
	.align		4
.L_23:
        /*0090*/ 	.byte	0x04, 0x12
        /*0092*/ 	.short	(.L_25 - .L_24)
	.align		4
.L_24:
        /*0094*/ 	.word	index@(_Z15addArraysKernelPdS_S_i)
        /*0098*/ 	.word	0x00000000
.L_25:


//--------------------- .nv.compat                --------------------------
	.section	.nv.compat,"",@"SHT_CUDA_COMPAT_INFO"
	.align	4
        /*0000*/ 	.byte	0x02, 0x09, 0x00, 0x00, 0x02, 0x02, 0x01, 0x00, 0x02, 0x05, 0x05, 0x00, 0x03, 0x07, 0x01, 0x01
        /*0010*/ 	.byte	0x02, 0x03, 0x00, 0x00, 0x02, 0x06, 0x01, 0x00, 0x04, 0x0b, 0x08, 0x00, 0x01, 0x00, 0x00, 0x00
        /*0020*/ 	.byte	0x00, 0x00, 0x00, 0x00


//--------------------- .nv.info._Z18divideArraysKernelPdS_S_i --------------------------
	.section	.nv.info._Z18divideArraysKernelPdS_S_i,"",@"SHT_CUDA_INFO"
	.sectionflags	@""
	.align	4


	//----- nvinfo : EIATTR_CUDA_API_VERSION
	.align		4
        /*0000*/ 	.byte	0x04, 0x37
        /*0002*/ 	.short	(.L_27 - .L_26)
.L_26:
        /*0004*/ 	.word	0x00000082


	//----- nvinfo : EIATTR_KPARAM_INFO
	.align		4
.L_27:
        /*0008*/ 	.byte	0x04, 0x17
        /*000a*/ 	.short	(.L_29 - .L_28)
.L_28:
        /*000c*/ 	.word	0x00000000
        /*0010*/ 	.short	0x0003
        /*0012*/ 	.short	0x0018
        /*0014*/ 	.byte	0x00, 0xf0, 0x11, 0x00


	//----- nvinfo : EIATTR_KPARAM_INFO
	.align		4
.L_29:
        /*0018*/ 	.byte	0x04, 0x17
        /*001a*/ 	.short	(.L_31 - .L_30)
.L_30:
        /*001c*/ 	.word	0x00000000
        /*0020*/ 	.short	0x0002
        /*0022*/ 	.short	0x0010
        /*0024*/ 	.byte	0x00, 0xf5, 0x21, 0x00


	//----- nvinfo : EIATTR_KPARAM_INFO
	.align		4
.L_31:
        /*0028*/ 	.byte	0x04, 0x17
        /*002a*/ 	.short	(.L_33 - .L_32)
.L_32:
        /*002c*/ 	.word	0x00000000
        /*0030*/ 	.short	0x0001
        /*0032*/ 	.short	0x0008
        /*0034*/ 	.byte	0x00, 0xf5, 0x21, 0x00


	//----- nvinfo : EIATTR_KPARAM_INFO
	.align		4
.L_33:
        /*0038*/ 	.byte	0x04, 0x17
        /*003a*/ 	.short	(.L_35 - .L_34)
.L_34:
        /*003c*/ 	.word	0x00000000
        /*0040*/ 	.short	0x0000
        /*0042*/ 	.short	0x0000
        /*0044*/ 	.byte	0x00, 0xf5, 0x21, 0x00


	//----- nvinfo : EIATTR_SPARSE_MMA_MASK
	.align		4
.L_35:
        /*0048*/ 	.byte	0x03, 0x50
        /*004a*/ 	.short	0x0000


	//----- nvinfo : EIATTR_MAXREG_COUNT
	.align		4
        /*004c*/ 	.byte	0x03, 0x1b
        /*004e*/ 	.short	0x00ff


	//----- nvinfo : EIATTR_MERCURY_ISA_VERSION
	.align		4
        /*0050*/ 	.byte	0x03, 0x5f
        /*0052*/ 	.short	0x0101


	//----- nvinfo : EIATTR_VRC_CTA_INIT_COUNT
	.align		4
        /*0054*/ 	.byte	0x02, 0x4a
	.zero		1
	.zero		1


	//----- nvinfo : EIATTR_EXIT_INSTR_OFFSETS
	.align		4
        /*0058*/ 	.byte	0x04, 0x1c
        /*005a*/ 	.short	(.L_37 - .L_36)


	//   ....[0]....
.L_36:
        /*005c*/ 	.word	0x00000070


	//   ....[1]....
        /*0060*/ 	.word	0x00000100


	//   ....[2]....
        /*0064*/ 	.word	0x00000290


	//----- nvinfo : EIATTR_CRS_STACK_SIZE
	.align		4
.L_37:
        /*0068*/ 	.byte	0x04, 0x1e
        /*006a*/ 	.short	(.L_39 - .L_38)
.L_38:
        /*006c*/ 	.word	0x00000000


	//----- nvinfo : EIATTR_CBANK_PARAM_SIZE
	.align		4
.L_39:
        /*0070*/ 	.byte	0x03, 0x19
        /*0072*/ 	.short	0x001c


	//----- nvinfo : EIATTR_PARAM_CBANK
	.align		4
        /*0074*/ 	.byte	0x04, 0x0a
        /*0076*/ 	.short	(.L_41 - .L_40)
	.align		4
.L_40:
        /*0078*/ 	.word	index@(.nv.constant0._Z18divideArraysKernelPdS_S_i)
        /*007c*/ 	.short	0x0380
        /*007e*/ 	.short	0x001c


	//----- nvinfo : EIATTR_SW_WAR
	.align		4
.L_41:
        /*0080*/ 	.byte	0x04, 0x36
        /*0082*/ 	.short	(.L_43 - .L_42)
.L_42:
        /*0084*/ 	.word	0x00000008
.L_43:


//--------------------- .nv.info._Z20multiplyArraysKernelPdS_S_i --------------------------
	.section	.nv.info._Z20multiplyArraysKernelPdS_S_i,"",@"SHT_CUDA_INFO"
	.sectionflags	@""
	.align	4


	//----- nvinfo : EIATTR_CUDA_API_VERSION
	.align		4
        /*0000*/ 	.byte	0x04, 0x37
        /*0002*/ 	.short	(.L_45 - .L_44)
.L_44:
        /*0004*/ 	.word	0x00000082


	//----- nvinfo : EIATTR_KPARAM_INFO
	.align		4
.L_45:
        /*0008*/ 	.byte	0x04, 0x17
        /*000a*/ 	.short	(.L_47 - .L_46)
.L_46:
        /*000c*/ 	.word	0x00000000
        /*0010*/ 	.short	0x0003
        /*0012*/ 	.short	0x0018
        /*0014*/ 	.byte	0x00, 0xf0, 0x11, 0x00


	//----- nvinfo : EIATTR_KPARAM_INFO
	.align		4
.L_47:
        /*0018*/ 	.byte	0x04, 0x17
        /*001a*/ 	.short	(.L_49 - .L_48)
.L_48:
        /*001c*/ 	.word	0x00000000
        /*0020*/ 	.short	0x0002
        /*0022*/ 	.short	0x0010
        /*0024*/ 	.byte	0x00, 0xf5, 0x21, 0x00


	//----- nvinfo : EIATTR_KPARAM_INFO
	.align		4
.L_49:
        /*0028*/ 	.byte	0x04, 0x17
        /*002a*/ 	.short	(.L_51 - .L_50)
.L_50:
        /*002c*/ 	.word	0x00000000
        /*0030*/ 	.short	0x0001
        /*0032*/ 	.short	0x0008
        /*0034*/ 	.byte	0x00, 0xf5, 0x21, 0x00


	//----- nvinfo : EIATTR_KPARAM_INFO
	.align		4
.L_51:
        /*0038*/ 	.byte	0x04, 0x17
        /*003a*/ 	.short	(.L_53 - .L_52)
.L_52:
        /*003c*/ 	.word	0x00000000
        /*0040*/ 	.short	0x0000
        /*0042*/ 	.short	0x0000
        /*0044*/ 	.byte	0x00, 0xf5, 0x21, 0x00


	//----- nvinfo : EIATTR_SPARSE_MMA_MASK
	.align		4
.L_53:
        /*0048*/ 	.byte	0x03, 0x50
        /*004a*/ 	.short	0x0000


	//----- nvinfo : EIATTR_MAXREG_COUNT
	.align		4
        /*004c*/ 	.byte	0x03, 0x1b
        /*004e*/ 	.short	0x00ff


	//----- nvinfo : EIATTR_MERCURY_ISA_VERSION
	.align		4
        /*0050*/ 	.byte	0x03, 0x5f
        /*0052*/ 	.short	0x0101


	//----- nvinfo : EIATTR_VRC_CTA_INIT_COUNT
	.align		4
        /*0054*/ 	.byte	0x02, 0x4a
	.zero		1
	.zero		1


	//----- nvinfo : EIATTR_EXIT_INSTR_OFFSETS
	.align		4
        /*0058*/ 	.byte	0x04, 0x1c
        /*005a*/ 	.short	(.L_55 - .L_54)


	//   ....[0]....
.L_54:
        /*005c*/ 	.word	0x00000070


	//   ....[1]....
        /*0060*/ 	.word	0x00000130


	//----- nvinfo : EIATTR_CBANK_PARAM_SIZE
	.align		4
.L_55:
        /*0064*/ 	.byte	0x03, 0x19
        /*0066*/ 	.short	0x001c


	//----- nvinfo : EIATTR_PARAM_CBANK
	.align		4
        /*0068*/ 	.byte	0x04, 0x0a
        /*006a*/ 	.short	(.L_57 - .L_56)
	.align		4
.L_56:
        /*006c*/ 	.word	index@(.nv.constant0._Z20multiplyArraysKernelPdS_S_i)
        /*0070*/ 	.short	0x0380
        /*0072*/ 	.short	0x001c


	//----- nvinfo : EIATTR_SW_WAR
	.align		4
.L_57:
        /*0074*/ 	.byte	0x04, 0x36
        /*0076*/ 	.short	(.L_59 - .L_58)
.L_58:
        /*0078*/ 	.word	0x00000008
.L_59:


//--------------------- .nv.info._Z20subtractArraysKernelPdS_S_i --------------------------
	.section	.nv.info._Z20subtractArraysKernelPdS_S_i,"",@"SHT_CUDA_INFO"
	.sectionflags	@""
	.align	4


	//----- nvinfo : EIATTR_CUDA_API_VERSION
	.align		4
        /*0000*/ 	.byte	0x04, 0x37
        /*0002*/ 	.short	(.L_61 - .L_60)
.L_60:
        /*0004*/ 	.word	0x00000082


	//----- nvinfo : EIATTR_KPARAM_INFO
	.align		4
.L_61:
        /*0008*/ 	.byte	0x04, 0x17
        /*000a*/ 	.short	(.L_63 - .L_62)
.L_62:
        /*000c*/ 	.word	0x00000000
        /*0010*/ 	.short	0x0003
        /*0012*/ 	.short	0x0018
        /*0014*/ 	.byte	0x00, 0xf0, 0x11, 0x00


	//----- nvinfo : EIATTR_KPARAM_INFO
	.align		4
.L_63:
        /*0018*/ 	.byte	0x04, 0x17
        /*001a*/ 	.short	(.L_65 - .L_64)
.L_64:
        /*001c*/ 	.word	0x00000000
        /*0020*/ 	.short	0x0002
        /*0022*/ 	.short	0x0010
        /*0024*/ 	.byte	0x00, 0xf5, 0x21, 0x00


	//----- nvinfo : EIATTR_KPARAM_INFO
	.align		4
.L_65:
        /*0028*/ 	.byte	0x04, 0x17
        /*002a*/ 	.short	(.L_67 - .L_66)
.L_66:
        /*002c*/ 	.word	0x00000000
        /*0030*/ 	.short	0x0001
        /*0032*/ 	.short	0x0008
        /*0034*/ 	.byte	0x00, 0xf5, 0x21, 0x00


	//----- nvinfo : EIATTR_KPARAM_INFO
	.align		4
.L_67:
        /*0038*/ 	.byte	0x04, 0x17
        /*003a*/ 	.short	(.L_69 - .L_68)
.L_68:
        /*003c*/ 	.word	0x00000000
        /*0040*/ 	.short	0x0000
        /*0042*/ 	.short	0x0000
        /*0044*/ 	.byte	0x00, 0xf5, 0x21, 0x00


	//----- nvinfo : EIATTR_SPARSE_MMA_MASK
	.align		4
.L_69:
        /*0048*/ 	.byte	0x03, 0x50
        /*004a*/ 	.short	0x0000


	//----- nvinfo : EIATTR_MAXREG_COUNT
	.align		4
        /*004c*/ 	.byte	0x03, 0x1b
        /*004e*/ 	.short	0x00ff


	//----- nvinfo : EIATTR_MERCURY_ISA_VERSION
	.align		4
        /*0050*/ 	.byte	0x03, 0x5f
        /*0052*/ 	.short	0x0101


	//----- nvinfo : EIATTR_VRC_CTA_INIT_COUNT
	.align		4
        /*0054*/ 	.byte	0x02, 0x4a
	.zero		1
	.zero		1


	//----- nvinfo : EIATTR_EXIT_INSTR_OFFSETS
	.align		4
        /*0058*/ 	.byte	0x04, 0x1c
        /*005a*/ 	.short	(.L_71 - .L_70)


	//   ....[0]....
.L_70:
        /*005c*/ 	.word	0x00000070


	//   ....[1]....
        /*0060*/ 	.word	0x00000130


	//----- nvinfo : EIATTR_CBANK_PARAM_SIZE
	.align		4
.L_71:
        /*0064*/ 	.byte	0x03, 0x19
        /*0066*/ 	.short	0x001c


	//----- nvinfo : EIATTR_PARAM_CBANK
	.align		4
        /*0068*/ 	.byte	0x04, 0x0a
        /*006a*/ 	.short	(.L_73 - .L_72)
	.align		4
.L_72:
        /*006c*/ 	.word	index@(.nv.constant0._Z20subtractArraysKernelPdS_S_i)
        /*0070*/ 	.short	0x0380
        /*0072*/ 	.short	0x001c


	//----- nvinfo : EIATTR_SW_WAR
	.align		4
.L_73:
        /*0074*/ 	.byte	0x04, 0x36
        /*0076*/ 	.short	(.L_75 - .L_74)
.L_74:
        /*0078*/ 	.word	0x00000008
.L_75:


//--------------------- .nv.info._Z15addArraysKernelPdS_S_i --------------------------
	.section	.nv.info._Z15addArraysKernelPdS_S_i,"",@"SHT_CUDA_INFO"
	.sectionflags	@""
	.align	4


	//----- nvinfo : EIATTR_CUDA_API_VERSION
	.align		4
        /*0000*/ 	.byte	0x04, 0x37
        /*0002*/ 	.short	(.L_77 - .L_76)
.L_76:
        /*0004*/ 	.word	0x00000082


	//----- nvinfo : EIATTR_KPARAM_INFO
	.align		4
.L_77:
        /*0008*/ 	.byte	0x04, 0x17
        /*000a*/ 	.short	(.L_79 - .L_78)
.L_78:
        /*000c*/ 	.word	0x00000000
        /*0010*/ 	.short	0x0003
        /*0012*/ 	.short	0x0018
        /*0014*/ 	.byte	0x00, 0xf0, 0x11, 0x00


	//----- nvinfo : EIATTR_KPARAM_INFO
	.align		4
.L_79:
        /*0018*/ 	.byte	0x04, 0x17
        /*001a*/ 	.short	(.L_81 - .L_80)
.L_80:
        /*001c*/ 	.word	0x00000000
        /*0020*/ 	.short	0x0002
        /*0022*/ 	.short	0x0010
        /*0024*/ 	.byte	0x00, 0xf5, 0x21, 0x00


	//----- nvinfo : EIATTR_KPARAM_INFO
	.align		4
.L_81:
        /*0028*/ 	.byte	0x04, 0x17
        /*002a*/ 	.short	(.L_83 - .L_82)
.L_82:
        /*002c*/ 	.word	0x00000000
        /*0030*/ 	.short	0x0001
        /*0032*/ 	.short	0x0008
        /*0034*/ 	.byte	0x00, 0xf5, 0x21, 0x00


	//----- nvinfo : EIATTR_KPARAM_INFO
	.align		4
.L_83:
        /*0038*/ 	.byte	0x04, 0x17
        /*003a*/ 	.short	(.L_85 - .L_84)
.L_84:
        /*003c*/ 	.word	0x00000000
        /*0040*/ 	.short	0x0000
        /*0042*/ 	.short	0x0000
        /*0044*/ 	.byte	0x00, 0xf5, 0x21, 0x00


	//----- nvinfo : EIATTR_SPARSE_MMA_MASK
	.align		4
.L_85:
        /*0048*/ 	.byte	0x03, 0x50
        /*004a*/ 	.short	0x0000


	//----- nvinfo : EIATTR_MAXREG_COUNT
	.align		4
        /*004c*/ 	.byte	0x03, 0x1b
        /*004e*/ 	.short	0x00ff


	//----- nvinfo : EIATTR_MERCURY_ISA_VERSION
	.align		4
        /*0050*/ 	.byte	0x03, 0x5f
        /*0052*/ 	.short	0x0101


	//----- nvinfo : EIATTR_VRC_CTA_INIT_COUNT
	.align		4
        /*0054*/ 	.byte	0x02, 0x4a
	.zero		1
	.zero		1


	//----- nvinfo : EIATTR_EXIT_INSTR_OFFSETS
	.align		4
        /*0058*/ 	.byte	0x04, 0x1c
        /*005a*/ 	.short	(.L_87 - .L_86)


	//   ....[0]....
.L_86:
        /*005c*/ 	.word	0x00000070


	//   ....[1]....
        /*0060*/ 	.word	0x00000130


	//----- nvinfo : EIATTR_CBANK_PARAM_SIZE
	.align		4
.L_87:
        /*0064*/ 	.byte	0x03, 0x19
        /*0066*/ 	.short	0x001c


	//----- nvinfo : EIATTR_PARAM_CBANK
	.align		4
        /*0068*/ 	.byte	0x04, 0x0a
        /*006a*/ 	.short	(.L_89 - .L_88)
	.align		4
.L_88:
        /*006c*/ 	.word	index@(.nv.constant0._Z15addArraysKernelPdS_S_i)
        /*0070*/ 	.short	0x0380
        /*0072*/ 	.short	0x001c


	//----- nvinfo : EIATTR_SW_WAR
	.align		4
.L_89:
        /*0074*/ 	.byte	0x04, 0x36
        /*0076*/ 	.short	(.L_91 - .L_90)
.L_90:
        /*0078*/ 	.word	0x00000008
.L_91:


//--------------------- .nv.callgraph             --------------------------
	.section	.nv.callgraph,"",@"SHT_CUDA_CALLGRAPH"
	.align	4
	.sectionentsize	8
	.align		4
        /*0000*/ 	.word	0x00000000
	.align		4
        /*0004*/ 	.word	0xffffffff
	.align		4
        /*0008*/ 	.word	0x00000000
	.align		4
        /*000c*/ 	.word	0xfffffffe
	.align		4
        /*0010*/ 	.word	0x00000000
	.align		4
        /*0014*/ 	.word	0xfffffffd
	.align		4
        /*0018*/ 	.word	0x00000000
	.align		4
        /*001c*/ 	.word	0xfffffffc


//--------------------- .text._Z18divideArraysKernelPdS_S_i --------------------------
	.section	.text._Z18divideArraysKernelPdS_S_i,"ax",@progbits
	.align	128
        .global         _Z18divideArraysKernelPdS_S_i
        .type           _Z18divideArraysKernelPdS_S_i,@function
        .size           _Z18divideArraysKernelPdS_S_i,(.L_x_11 - _Z18divideArraysKernelPdS_S_i)
        .other          _Z18divideArraysKernelPdS_S_i,@"STO_CUDA_ENTRY STV_DEFAULT"
_Z18divideArraysKernelPdS_S_i:
.text._Z18divideArraysKernelPdS_S_i:
[----:B------:R-:W-:Y:S01]  /*0000*/  LDC R1, c[0x0][0x37c] ;  /* 0x0000df00ff017b82 */ /* 0x000fe20000000800 */
[----:B------:R-:W0:Y:S07]  /*0010*/  S2R R3, SR_TID.X ;  /* 0x0000000000037919 */ /* 0x000e2e0000002100 */
[----:B------:R-:W0:Y:S01]  /*0020*/  S2UR UR4, SR_CTAID.X ;  /* 0x00000000000479c3 */ /* 0x000e220000002500 */
[----:B------:R-:W1:Y:S07]  /*0030*/  LDCU UR5, c[0x0][0x398] ;  /* 0x00007300ff0577ac */ /* 0x000e6e0008000800 */
[----:B------:R-:W0:Y:S02]  /*0040*/  LDC R0, c[0x0][0x360] ;  /* 0x0000d800ff007b82 */ /* 0x000e240000000800 */
[----:B0-----:R-:W-:-:S05]  /*0050*/  IMAD R0, R0, UR4, R3 ;  /* 0x0000000400007c24 */ /* 0x001fca000f8e0203 */
[----:B-1----:R-:W-:-:S13]  /*0060*/  ISETP.GE.AND P0, PT, R0, UR5, PT ;  /* 0x0000000500007c0c */ /* 0x002fda000bf06270 */
[----:B------:R-:W-:Y:S05]  /*0070*/  @P0 EXIT ;  /* 0x000000000000094d */ /* 0x000fea0003800000 */
[----:B------:R-:W0:Y:S01]  /*0080*/  LDC.64 R4, c[0x0][0x388] ;  /* 0x0000e200ff047b82 */ /* 0x000e220000000a00 */
[----:B------:R-:W1:Y:S01]  /*0090*/  LDCU.64 UR4, c[0x0][0x358] ;  /* 0x00006b00ff0477ac */ /* 0x000e620008000a00 */
[----:B0-----:R-:W-:-:S06]  /*00a0*/  IMAD.WIDE R4, R0, 0x8, R4 ;  /* 0x0000000800047825 */ /* 0x001fcc00078e0204 */
[----:B-1----:R-:W2:Y:S02]  /*00b0*/  LDG.E.64 R4, desc[UR4][R4.64] ;  /* 0x0000000404047981 */ /* 0x002ea4000c1e1b00 */
[----:B--2---:R-:W-:-:S14]  /*00c0*/  DSETP.NEU.AND P0, PT, R4, RZ, PT ;  /* 0x000000ff0400722a */ /* 0x004fdc0003f0d000 */
[----:B------:R-:W0:Y:S02]  /*00d0*/  @!P0 LDC.64 R2, c[0x0][0x390] ;  /* 0x0000e400ff028b82 */ /* 0x000e240000000a00 */
[----:B0-----:R-:W-:-:S05]  /*00e0*/  @!P0 IMAD.WIDE R2, R0, 0x8, R2 ;  /* 0x0000000800028825 */ /* 0x001fca00078e0202 */
[----:B------:R0:W-:Y:S01]  /*00f0*/  @!P0 STG.E.64 desc[UR4][R2.64], RZ ;  /* 0x000000ff02008986 */ /* 0x0001e2000c101b04 */
[----:B------:R-:W-:Y:S05]  /*0100*/  @!P0 EXIT ;  /* 0x000000000000894d */ /* 0x000fea0003800000 */
[----:B------:R-:W1:Y:S02]  /*0110*/  LDC.64 R6, c[0x0][0x380] ;  /* 0x0000e000ff067b82 */ /* 0x000e640000000a00 */
[----:B-1----:R-:W-:-:S06]  /*0120*/  IMAD.WIDE R6, R0, 0x8, R6 ;  /* 0x0000000800067825 */ /* 0x002fcc00078e0206 */
[----:B------:R-:W2:Y:S01]  /*0130*/  LDG.E.64 R6, desc[UR4][R6.64] ;  /* 0x0000000406067981 */ /* 0x000ea2000c1e1b00 */
[----:B0-----:R-:W0:Y:S01]  /*0140*/  MUFU.RCP64H R3, R5 ;  /* 0x0000000500037308 */ /* 0x001e220000001800 */
[----:B------:R-:W-:Y:S01]  /*0150*/  IMAD.MOV.U32 R2, RZ, RZ, 0x1 ;  /* 0x00000001ff027424 */ /* 0x000fe200078e00ff */
[----:B------:R-:W-:Y:S05]  /*0160*/  BSSY.RECONVERGENT B0, `(.L_x_0) ;  /* 0x000000f000007945 */ /* 0x000fea0003800200 */
[----:B0-----:R-:W-:-:S08]  /*0170*/  DFMA R8, -R4, R2, 1 ;  /* 0x3ff000000408742b */ /* 0x001fd00000000102 */
[----:B------:R-:W-:-:S08]  /*0180*/  DFMA R8, R8, R8, R8 ;  /* 0x000000080808722b */ /* 0x000fd00000000008 */
[----:B------:R-:W-:-:S08]  /*0190*/  DFMA R8, R2, R8, R2 ;  /* 0x000000080208722b */ /* 0x000fd00000000002 */
[----:B------:R-:W-:-:S08]  /*01a0*/  DFMA R2, -R4, R8, 1 ;  /* 0x3ff000000402742b */ /* 0x000fd00000000108 */
[----:B------:R-:W-:-:S08]  /*01b0*/  DFMA R2, R8, R2, R8 ;  /* 0x000000020802722b */ /* 0x000fd00000000008 */
[----:B--2---:R-:W-:Y:S01]  /*01c0*/  DMUL R8, R6, R2 ;  /* 0x0000000206087228 */ /* 0x004fe20000000000 */
[----:B------:R-:W-:-:S07]  /*01d0*/  FSETP.GEU.AND P1, PT, |R7|, 6.5827683646048100446e-37, PT ;  /* 0x036000000700780b */ /* 0x000fce0003f2e200 */
[----:B------:R-:W-:-:S08]  /*01e0*/  DFMA R10, -R4, R8, R6 ;  /* 0x00000008040a722b */ /* 0x000fd00000000106 */
[----:B------:R-:W-:-:S10]  /*01f0*/  DFMA R2, R2, R10, R8 ;  /* 0x0000000a0202722b */ /* 0x000fd40000000008 */
[----:B------:R-:W-:-:S05]  /*0200*/  FFMA R8, RZ, R5, R3 ;  /* 0x00000005ff087223 */ /* 0x000fca0000000003 */
[----:B------:R-:W-:-:S13]  /*0210*/  FSETP.GT.AND P0, PT, |R8|, 1.469367938527859385e-39, PT ;  /* 0x001000000800780b */ /* 0x000fda0003f04200 */
[----:B------:R-:W-:Y:S05]  /*0220*/  @P0 BRA P1, `(.L_x_1) ;  /* 0x0000000000080947 */ /* 0x000fea0000800000 */
[----:B------:R-:W-:-:S07]  /*0230*/  MOV R10, 0x250 ;  /* 0x00000250000a7802 */ /* 0x000fce0000000f00 */
[----:B------:R-:W-:Y:S05]  /*0240*/  CALL.REL.NOINC `($__internal_0_$__cuda_sm20_div_rn_f64_full) ;  /* 0x0000000000147944 */ /* 0x000fea0003c00000 */
.L_x_1:
[----:B------:R-:W-:Y:S05]  /*0250*/  BSYNC.RECONVERGENT B0 ;  /* 0x0000000000007941 */ /* 0x000fea0003800200 */
.L_x_0:
[----:B------:R-:W0:Y:S02]  /*0260*/  LDC.64 R4, c[0x0][0x390] ;  /* 0x0000e400ff047b82 */ /* 0x000e240000000a00 */
[----:B0-----:R-:W-:-:S05]  /*0270*/  IMAD.WIDE R4, R0, 0x8, R4 ;  /* 0x0000000800047825 */ /* 0x001fca00078e0204 */
[----:B------:R-:W-:Y:S01]  /*0280*/  STG.E.64 desc[UR4][R4.64], R2 ;  /* 0x0000000204007986 */ /* 0x000fe2000c101b04 */
[----:B------:R-:W-:Y:S05]  /*0290*/  EXIT ;  /* 0x000000000000794d */ /* 0x000fea0003800000 */
        .weak           $__internal_0_$__cuda_sm20_div_rn_f64_full
        .type           $__internal_0_$__cuda_sm20_div_rn_f64_full,@function
        .size           $__internal_0_$__cuda_sm20_div_rn_f64_full,(.L_x_11 - $__internal_0_$__cuda_sm20_div_rn_f64_full)
$__internal_0_$__cuda_sm20_div_rn_f64_full:
[C---:B------:R-:W-:Y:S01]  /*02a0*/  FSETP.GEU.AND P0, PT, |R5|.reuse, 1.469367938527859385e-39, PT ;  /* 0x001000000500780b */ /* 0x040fe20003f0e200 */
[----:B------:R-:W-:Y:S01]  /*02b0*/  IMAD.MOV.U32 R16, RZ, RZ, 0x1 ;  /* 0x00000001ff107424 */ /* 0x000fe200078e00ff */
[----:B------:R-:W-:Y:S01]  /*02c0*/  LOP3.LUT R2, R5, 0x800fffff, RZ, 0xc0, !PT ;  /* 0x800fffff05027812 */ /* 0x000fe200078ec0ff */
[----:B------:R-:W-:Y:S01]  /*02d0*/  BSSY.RECONVERGENT B1, `(.L_x_2) ;  /* 0x0000055000017945 */ /* 0x000fe20003800200 */
[C---:B------:R-:W-:Y:S02]  /*02e0*/  FSETP.GEU.AND P2, PT, |R7|.reuse, 1.469367938527859385e-39, PT ;  /* 0x001000000700780b */ /* 0x040fe40003f4e200 */
[----:B------:R-:W-:Y:S01]  /*02f0*/  LOP3.LUT R3, R2, 0x3ff00000, RZ, 0xfc, !PT ;  /* 0x3ff0000002037812 */ /* 0x000fe200078efcff */
[----:B------:R-:W-:Y:S01]  /*0300*/  IMAD.MOV.U32 R2, RZ, RZ, R4 ;  /* 0x000000ffff027224 */ /* 0x000fe200078e0004 */
[----:B------:R-:W-:Y:S02]  /*0310*/  LOP3.LUT R11, R7, 0x7ff00000, RZ, 0xc0, !PT ;  /* 0x7ff00000070b7812 */ /* 0x000fe400078ec0ff */
[----:B------:R-:W-:-:S03]  /*0320*/  LOP3.LUT R14, R5, 0x7ff00000, RZ, 0xc0, !PT ;  /* 0x7ff00000050e7812 */ /* 0x000fc600078ec0ff */
[----:B------:R-:W-:Y:S01]  /*0330*/  @!P0 DMUL R2, R4, 8.98846567431157953865e+307 ;  /* 0x7fe0000004028828 */ /* 0x000fe20000000000 */
[----:B------:R-:W-:-:S03]  /*0340*/  ISETP.GE.U32.AND P1, PT, R11, R14, PT ;  /* 0x0000000e0b00720c */ /* 0x000fc60003f26070 */
[----:B------:R-:W-:Y:S01]  /*0350*/  @!P2 LOP3.LUT R12, R5, 0x7ff00000, RZ, 0xc0, !PT ;  /* 0x7ff00000050ca812 */ /* 0x000fe200078ec0ff */
[----:B------:R-:W-:Y:S01]  /*0360*/  @!P2 IMAD.MOV.U32 R18, RZ, RZ, RZ ;  /* 0x000000ffff12a224 */ /* 0x000fe200078e00ff */
[----:B------:R-:W0:Y:S02]  /*0370*/  MUFU.RCP64H R17, R3 ;  /* 0x0000000300117308 */ /* 0x000e240000001800 */
[----:B------:R-:W-:Y:S01]  /*0380*/  @!P2 ISETP.GE.U32.AND P3, PT, R11, R12, PT ;  /* 0x0000000c0b00a20c */ /* 0x000fe20003f66070 */
[----:B------:R-:W-:-:S05]  /*0390*/  IMAD.MOV.U32 R12, RZ, RZ, 0x1ca00000 ;  /* 0x1ca00000ff0c7424 */ /* 0x000fca00078e00ff */
[----:B------:R-:W-:-:S04]  /*03a0*/  @!P2 SEL R13, R12, 0x63400000, !P3 ;  /* 0x634000000c0da807 */ /* 0x000fc80005800000 */
[----:B------:R-:W-:-:S04]  /*03b0*/  @!P2 LOP3.LUT R13, R13, 0x80000000, R7, 0xf8, !PT ;  /* 0x800000000d0da812 */ /* 0x000fc800078ef807 */
[----:B------:R-:W-:Y:S01]  /*03c0*/  @!P2 LOP3.LUT R19, R13, 0x100000, RZ, 0xfc, !PT ;  /* 0x001000000d13a812 */ /* 0x000fe200078efcff */
[----:B0-----:R-:W-:-:S08]  /*03d0*/  DFMA R8, R16, -R2, 1 ;  /* 0x3ff000001008742b */ /* 0x001fd00000000802 */
[----:B------:R-:W-:-:S08]  /*03e0*/  DFMA R8, R8, R8, R8 ;  /* 0x000000080808722b */ /* 0x000fd00000000008 */
[----:B------:R-:W-:Y:S01]  /*03f0*/  DFMA R16, R16, R8, R16 ;  /* 0x000000081010722b */ /* 0x000fe20000000010 */
[----:B------:R-:W-:Y:S01]  /*0400*/  SEL R9, R12, 0x63400000, !P1 ;  /* 0x634000000c097807 */ /* 0x000fe20004800000 */
[----:B------:R-:W-:-:S03]  /*0410*/  IMAD.MOV.U32 R8, RZ, RZ, R6 ;  /* 0x000000ffff087224 */ /* 0x000fc600078e0006 */
[----:B------:R-:W-:-:S03]  /*0420*/  LOP3.LUT R9, R9, 0x800fffff, R7, 0xf8, !PT ;  /* 0x800fffff09097812 */ /* 0x000fc600078ef807 */
[----:B------:R-:W-:-:S03]  /*0430*/  DFMA R20, R16, -R2, 1 ;  /* 0x3ff000001014742b */ /* 0x000fc60000000802 */
[----:B------:R-:W-:-:S05]  /*0440*/  @!P2 DFMA R8, R8, 2, -R18 ;  /* 0x400000000808a82b */ /* 0x000fca0000000812 */
[----:B------:R-:W-:Y:S01]  /*0450*/  DFMA R16, R16, R20, R16 ;  /* 0x000000141010722b */ /* 0x000fe20000000010 */
[----:B------:R-:W-:Y:S02]  /*0460*/  IMAD.MOV.U32 R21, RZ, RZ, R11 ;  /* 0x000000ffff157224 */ /* 0x000fe400078e000b */
[----:B------:R-:W-:Y:S01]  /*0470*/  IMAD.MOV.U32 R20, RZ, RZ, R14 ;  /* 0x000000ffff147224 */ /* 0x000fe200078e000e */
[----:B------:R-:W-:Y:S02]  /*0480*/  @!P0 LOP3.LUT R20, R3, 0x7ff00000, RZ, 0xc0, !PT ;  /* 0x7ff0000003148812 */ /* 0x000fe400078ec0ff */
[----:B------:R-:W-:Y:S02]  /*0490*/  @!P2 LOP3.LUT R21, R9, 0x7ff00000, RZ, 0xc0, !PT ;  /* 0x7ff000000915a812 */ /* 0x000fe400078ec0ff */
[----:B------:R-:W-:Y:S01]  /*04a0*/  DMUL R18, R16, R8 ;  /* 0x0000000810127228 */ /* 0x000fe20000000000 */
[----:B------:R-:W-:Y:S02]  /*04b0*/  VIADD R22, R20, 0xffffffff ;  /* 0xffffffff14167836 */ /* 0x000fe40000000000 */
[----:B------:R-:W-:-:S05]  /*04c0*/  VIADD R13, R21, 0xffffffff ;  /* 0xffffffff150d7836 */ /* 0x000fca0000000000 */
[----:B------:R-:W-:Y:S01]  /*04d0*/  DFMA R14, R18, -R2, R8 ;  /* 0x80000002120e722b */ /* 0x000fe20000000008 */
[----:B------:R-:W-:-:S04]  /*04e0*/  ISETP.GT.U32.AND P0, PT, R13, 0x7feffffe, PT ;  /* 0x7feffffe0d00780c */ /* 0x000fc80003f04070 */
[----:B------:R-:W-:-:S03]  /*04f0*/  ISETP.GT.U32.OR P0, PT, R22, 0x7feffffe, P0 ;  /* 0x7feffffe1600780c */ /* 0x000fc60000704470 */
[----:B------:R-:W-:-:S10]  /*0500*/  DFMA R14, R16, R14, R18 ;  /* 0x0000000e100e722b */ /* 0x000fd40000000012 */
[----:B------:R-:W-:Y:S05]  /*0510*/  @P0 BRA `(.L_x_3) ;  /* 0x00000000006c0947 */ /* 0x000fea0003800000 */
[----:B------:R-:W-:-:S04]  /*0520*/  LOP3.LUT R16, R5, 0x7ff00000, RZ, 0xc0, !PT ;  /* 0x7ff0000005107812 */ /* 0x000fc800078ec0ff */
[CC--:B------:R-:W-:Y:S02]  /*0530*/  VIADDMNMX R6, R11.reuse, -R16.reuse, 0xb9600000, !PT ;  /* 0xb96000000b067446 */ /* 0x0c0fe40007800910 */
[----:B------:R-:W-:Y:S02]  /*0540*/  ISETP.GE.U32.AND P0, PT, R11, R16, PT ;  /* 0x000000100b00720c */ /* 0x000fe40003f06070 */
[----:B------:R-:W-:Y:S02]  /*0550*/  VIMNMX R6, PT, PT, R6, 0x46a00000, PT ;  /* 0x46a0000006067848 */ /* 0x000fe40003fe0100 */
[----:B------:R-:W-:-:S05]  /*0560*/  SEL R11, R12, 0x63400000, !P0 ;  /* 0x634000000c0b7807 */ /* 0x000fca0004000000 */
[----:B------:R-:W-:Y:S02]  /*0570*/  IMAD.IADD R11, R6, 0x1, -R11 ;  /* 0x00000001060b7824 */ /* 0x000fe400078e0a0b */
[----:B------:R-:W-:Y:S02]  /*0580*/  IMAD.MOV.U32 R6, RZ, RZ, RZ ;  /* 0x000000ffff067224 */ /* 0x000fe400078e00ff */
[----:B------:R-:W-:-:S06]  /*0590*/  VIADD R7, R11, 0x7fe00000 ;  /* 0x7fe000000b077836 */ /* 0x000fcc0000000000 */
[----:B------:R-:W-:-:S10]  /*05a0*/  DMUL R12, R14, R6 ;  /* 0x000000060e0c7228 */ /* 0x000fd40000000000 */
[----:B------:R-:W-:-:S13]  /*05b0*/  FSETP.GTU.AND P0, PT, |R13|, 1.469367938527859385e-39, PT ;  /* 0x001000000d00780b */ /* 0x000fda0003f0c200 */
[----:B------:R-:W-:Y:S05]  /*05c0*/  @P0 BRA `(.L_x_4) ;  /* 0x0000000000940947 */ /* 0x000fea0003800000 */
[----:B------:R-:W-:Y:S01]  /*05d0*/  DFMA R2, R14, -R2, R8 ;  /* 0x800000020e02722b */ /* 0x000fe20000000008 */
[----:B------:R-:W-:-:S09]  /*05e0*/  IMAD.MOV.U32 R6, RZ, RZ, RZ ;  /* 0x000000ffff067224 */ /* 0x000fd200078e00ff */
[C---:B------:R-:W-:Y:S02]  /*05f0*/  FSETP.NEU.AND P0, PT, R3.reuse, RZ, PT ;  /* 0x000000ff0300720b */ /* 0x040fe40003f0d000 */
[----:B------:R-:W-:-:S04]  /*0600*/  LOP3.LUT R5, R3, 0x80000000, R5, 0x48, !PT ;  /* 0x8000000003057812 */ /* 0x000fc800078e4805 */
[----:B------:R-:W-:-:S07]  /*0610*/  LOP3.LUT R7, R5, R7, RZ, 0xfc, !PT ;  /* 0x0000000705077212 */ /* 0x000fce00078efcff */
[----:B------:R-:W-:Y:S05]  /*0620*/  @!P0 BRA `(.L_x_4) ;  /* 0x00000000007c8947 */ /* 0x000fea0003800000 */
[----:B------:R-:W-:Y:S01]  /*0630*/  IMAD.MOV R3, RZ, RZ, -R11 ;  /* 0x000000ffff037224 */ /* 0x000fe200078e0a0b */
[----:B------:R-:W-:Y:S01]  /*0640*/  DMUL.RP R6, R14, R6 ;  /* 0x000000060e067228 */ /* 0x000fe20000008000 */
[----:B------:R-:W-:Y:S01]  /*0650*/  IMAD.MOV.U32 R2, RZ, RZ, RZ ;  /* 0x000000ffff027224 */ /* 0x000fe200078e00ff */
[----:B------:R-:W-:-:S05]  /*0660*/  IADD3 R11, PT, PT, -R11, -0x43300000, RZ ;  /* 0xbcd000000b0b7810 */ /* 0x000fca0007ffe1ff */
[----:B------:R-:W-:-:S03]  /*0670*/  DFMA R2, R12, -R2, R14 ;  /* 0x800000020c02722b */ /* 0x000fc6000000000e */
[----:B------:R-:W-:-:S07]  /*0680*/  LOP3.LUT R5, R7, R5, RZ, 0x3c, !PT ;  /* 0x0000000507057212 */ /* 0x000fce00078e3cff */
[----:B------:R-:W-:-:S04]  /*0690*/  FSETP.NEU.AND P0, PT, |R3|, R11, PT ;  /* 0x0000000b0300720b */ /* 0x000fc80003f0d200 */
[----:B------:R-:W-:Y:S02]  /*06a0*/  FSEL R12, R6, R12, !P0 ;  /* 0x0000000c060c7208 */ /* 0x000fe40004000000 */
[----:B------:R-:W-:Y:S01]  /*06b0*/  FSEL R13, R5, R13, !P0 ;  /* 0x0000000d050d7208 */ /* 0x000fe20004000000 */
[----:B------:R-:W-:Y:S06]  /*06c0*/  BRA `(.L_x_4) ;  /* 0x0000000000547947 */ /* 0x000fec0003800000 */
.L_x_3:
[----:B------:R-:W-:-:S14]  /*06d0*/  DSETP.NAN.AND P0, PT, R6, R6, PT ;  /* 0x000000060600722a */ /* 0x000fdc0003f08000 */
[----:B------:R-:W-:Y:S05]  /*06e0*/  @P0 BRA `(.L_x_5) ;  /* 0x0000000000440947 */ /* 0x000fea0003800000 */
[----:B------:R-:W-:-:S14]  /*06f0*/  DSETP.NAN.AND P0, PT, R4, R4, PT ;  /* 0x000000040400722a */ /* 0x000fdc0003f08000 */
[----:B------:R-:W-:Y:S05]  /*0700*/  @P0 BRA `(.L_x_6) ;  /* 0x0000000000300947 */ /* 0x000fea0003800000 */
[----:B------:R-:W-:Y:S01]  /*0710*/  ISETP.NE.AND P0, PT, R21, R20, PT ;  /* 0x000000141500720c */ /* 0x000fe20003f05270 */
[----:B------:R-:W-:Y:S02]  /*0720*/  IMAD.MOV.U32 R12, RZ, RZ, 0x0 ;  /* 0x00000000ff0c7424 */ /* 0x000fe400078e00ff */
[----:B------:R-:W-:-:S10]  /*0730*/  IMAD.MOV.U32 R13, RZ, RZ, -0x80000 ;  /* 0xfff80000ff0d7424 */ /* 0x000fd400078e00ff */
[----:B------:R-:W-:Y:S05]  /*0740*/  @!P0 BRA `(.L_x_4) ;  /* 0x0000000000348947 */ /* 0x000fea0003800000 */
[----:B------:R-:W-:Y:S02]  /*0750*/  ISETP.NE.AND P0, PT, R21, 0x7ff00000, PT ;  /* 0x7ff000001500780c */ /* 0x000fe40003f05270 */
[----:B------:R-:W-:Y:S02]  /*0760*/  LOP3.LUT R13, R7, 0x80000000, R5, 0x48, !PT ;  /* 0x80000000070d7812 */ /* 0x000fe400078e4805 */
[----:B------:R-:W-:-:S13]  /*0770*/  ISETP.EQ.OR P0, PT, R20, RZ, !P0 ;  /* 0x000000ff1400720c */ /* 0x000fda0004702670 */
[----:B------:R-:W-:Y:S01]  /*0780*/  @P0 LOP3.LUT R2, R13, 0x7ff00000, RZ, 0xfc, !PT ;  /* 0x7ff000000d020812 */ /* 0x000fe200078efcff */
[----:B------:R-:W-:Y:S02]  /*0790*/  @!P0 IMAD.MOV.U32 R12, RZ, RZ, RZ ;  /* 0x000000ffff0c8224 */ /* 0x000fe400078e00ff */
[----:B------:R-:W-:Y:S02]  /*07a0*/  @P0 IMAD.MOV.U32 R12, RZ, RZ, RZ ;  /* 0x000000ffff0c0224 */ /* 0x000fe400078e00ff */
[----:B------:R-:W-:Y:S01]  /*07b0*/  @P0 IMAD.MOV.U32 R13, RZ, RZ, R2 ;  /* 0x000000ffff0d0224 */ /* 0x000fe200078e0002 */
[----:B------:R-:W-:Y:S06]  /*07c0*/  BRA `(.L_x_4) ;  /* 0x0000000000147947 */ /* 0x000fec0003800000 */
.L_x_6:
[----:B------:R-:W-:Y:S01]  /*07d0*/  LOP3.LUT R13, R5, 0x80000, RZ, 0xfc, !PT ;  /* 0x00080000050d7812 */ /* 0x000fe200078efcff */
[----:B------:R-:W-:Y:S01]  /*07e0*/  IMAD.MOV.U32 R12, RZ, RZ, R4 ;  /* 0x000000ffff0c7224 */ /* 0x000fe200078e0004 */
[----:B------:R-:W-:Y:S06]  /*07f0*/  BRA `(.L_x_4) ;  /* 0x0000000000087947 */ /* 0x000fec0003800000 */
.L_x_5:
[----:B------:R-:W-:Y:S01]  /*0800*/  LOP3.LUT R13, R7, 0x80000, RZ, 0xfc, !PT ;  /* 0x00080000070d7812 */ /* 0x000fe200078efcff */
[----:B------:R-:W-:-:S07]  /*0810*/  IMAD.MOV.U32 R12, RZ, RZ, R6 ;  /* 0x000000ffff0c7224 */ /* 0x000fce00078e0006 */
.L_x_4:
[----:B------:R-:W-:Y:S05]  /*0820*/  BSYNC.RECONVERGENT B1 ;  /* 0x0000000000017941 */ /* 0x000fea0003800200 */
.L_x_2:
[----:B------:R-:W-:Y:S02]  /*0830*/  IMAD.MOV.U32 R11, RZ, RZ, 0x0 ;  /* 0x00000000ff0b7424 */ /* 0x000fe400078e00ff */
[----:B------:R-:W-:Y:S02]  /*0840*/  IMAD.MOV.U32 R2, RZ, RZ, R12 ;  /* 0x000000ffff027224 */ /* 0x000fe400078e000c */
[----:B------:R-:W-:Y:S01]  /*0850*/  IMAD.MOV.U32 R3, RZ, RZ, R13 ;  /* 0x000000ffff037224 */ /* 0x000fe200078e000d */
[----:B------:R-:W-:Y:S06]  /*0860*/  RET.REL.NODEC R10 `(_Z18divideArraysKernelPdS_S_i) ;  /* 0xfffffff40ae47950 */ /* 0x000fec0003c3ffff */
.L_x_7:
[----:B------:R-:W-:-:S00]  /*0870*/  BRA `(.L_x_7) ;  /* 0xfffffffc00fc7947 */ /* 0x000fc0000383ffff */
[----:B------:R-:W-:-:S00]  /*0880*/  NOP ;  /* 0x0000000000007918 */ /* 0x000fc00000000000 */
[----:B------:R-:W-:-:S00]  /*0890*/  NOP ;  /* 0x0000000000007918 */ /* 0x000fc00000000000 */
[----:B------:R-:W-:-:S00]  /*08a0*/  NOP ;  /* 0x0000000000007918 */ /* 0x000fc00000000000 */
[----:B------:R-:W-:-:S00]  /*08b0*/  NOP ;  /* 0x0000000000007918 */ /* 0x000fc00000000000 */
[----:B------:R-:W-:-:S00]  /*08c0*/  NOP ;  /* 0x0000000000007918 */ /* 0x000fc00000000000 */
[----:B------:R-:W-:-:S00]  /*08d0*/  NOP ;  /* 0x0000000000007918 */ /* 0x000fc00000000000 */
[----:B------:R-:W-:-:S00]  /*08e0*/  NOP ;  /* 0x0000000000007918 */ /* 0x000fc00000000000 */
[----:B------:R-:W-:-:S00]  /*08f0*/  NOP ;  /* 0x0000000000007918 */ /* 0x000fc00000000000 */
.L_x_11:


//--------------------- .text._Z20multiplyArraysKernelPdS_S_i --------------------------
	.section	.text._Z20multiplyArraysKernelPdS_S_i,"ax",@progbits
	.align	128
        .global         _Z20multiplyArraysKernelPdS_S_i
        .type           _Z20multiplyArraysKernelPdS_S_i,@function
        .size           _Z20multiplyArraysKernelPdS_S_i,(.L_x_13 - _Z20multiplyArraysKernelPdS_S_i)
        .other          _Z20multiplyArraysKernelPdS_S_i,@"STO_CUDA_ENTRY STV_DEFAULT"
_Z20multiplyArraysKernelPdS_S_i:
.text._Z20multiplyArraysKernelPdS_S_i:
        /* <DEDUP_REMOVED lines=9> */
[----:B------:R-:W1:Y:S07]  /*0090*/  LDCU.64 UR4, c[0x0][0x358] ;  /* 0x00006b00ff0477ac */ /* 0x000e6e0008000a00 */
[----:B------:R-:W2:Y:S08]  /*00a0*/  LDC.64 R4, c[0x0][0x388] ;  /* 0x0000e200ff047b82 */ /* 0x000eb00000000a00 */
[----:B------:R-:W3:Y:S01]  /*00b0*/  LDC.64 R8, c[0x0][0x390] ;  /* 0x0000e400ff087b82 */ /* 0x000ee20000000a00 */
[----:B0-----:R-:W-:-:S06]  /*00c0*/  IMAD.WIDE R2, R11, 0x8, R2 ;  /* 0x000000080b027825 */ /* 0x001fcc00078e0202 */
[----:B-1----:R-:W4:Y:S01]  /*00d0*/  LDG.E.64 R2, desc[UR4][R2.64] ;  /* 0x0000000402027981 */ /* 0x002f22000c1e1b00 */
[----:B--2---:R-:W-:-:S06]  /*00e0*/  IMAD.WIDE R4, R11, 0x8, R4 ;  /* 0x000000080b047825 */ /* 0x004fcc00078e0204 */
[----:B------:R-:W4:Y:S01]  /*00f0*/  LDG.E.64 R4, desc[UR4][R4.64] ;  /* 0x0000000404047981 */ /* 0x000f22000c1e1b00 */
[----:B---3--:R-:W-:Y:S01]  /*0100*/  IMAD.WIDE R8, R11, 0x8, R8 ;  /* 0x000000080b087825 */ /* 0x008fe200078e0208 */
[----:B----4-:R-:W-:-:S07]  /*0110*/  DMUL R6, R2, R4 ;  /* 0x0000000402067228 */ /* 0x010fce0000000000 */
[----:B------:R-:W-:Y:S01]  /*0120*/  STG.E.64 desc[UR4][R8.64], R6 ;  /* 0x0000000608007986 */ /* 0x000fe2000c101b04 */
[----:B------:R-:W-:Y:S05]  /*0130*/  EXIT ;  /* 0x000000000000794d */ /* 0x000fea0003800000 */
.L_x_8:
        /* <DEDUP_REMOVED lines=12> */
.L_x_13:


//--------------------- .text._Z20subtractArraysKernelPdS_S_i --------------------------
	.section	.text._Z20subtractArraysKernelPdS_S_i,"ax",@progbits
	.align	128
        .global         _Z20subtractArraysKernelPdS_S_i
        .type           _Z20subtractArraysKernelPdS_S_i,@function
        .size           _Z20subtractArraysKernelPdS_S_i,(.L_x_14 - _Z20subtractArraysKernelPdS_S_i)
        .other          _Z20subtractArraysKernelPdS_S_i,@"STO_CUDA_ENTRY STV_DEFAULT"
_Z20subtractArraysKernelPdS_S_i:
.text._Z20subtractArraysKernelPdS_S_i:
        /* <DEDUP_REMOVED lines=17> */
[----:B----4-:R-:W-:-:S07]  /*0110*/  DADD R6, R2, -R4 ;  /* 0x0000000002067229 */ /* 0x010fce0000000804 */
[----:B------:R-:W-:Y:S01]  /*0120*/  STG.E.64 desc[UR4][R8.64], R6 ;  /* 0x0000000608007986 */ /* 0x000fe2000c101b04 */
[----:B------:R-:W-:Y:S05]  /*0130*/  EXIT ;  /* 0x000000000000794d */ /* 0x000fea0003800000 */
.L_x_9:
        /* <DEDUP_REMOVED lines=12> */
.L_x_14:


//--------------------- .text._Z15addArraysKernelPdS_S_i --------------------------
	.section	.text._Z15addArraysKernelPdS_S_i,"ax",@progbits
	.align	128
        .global         _Z15addArraysKernelPdS_S_i
        .type           _Z15addArraysKernelPdS_S_i,@function
        .size           _Z15addArraysKernelPdS_S_i,(.L_x_15 - _Z15addArraysKernelPdS_S_i)
        .other          _Z15addArraysKernelPdS_S_i,@"STO_CUDA_ENTRY STV_DEFAULT"
_Z15addArraysKernelPdS_S_i:
.text._Z15addArraysKernelPdS_S_i:
        /* <DEDUP_REMOVED lines=17> */
[----:B----4-:R-:W-:-:S07]  /*0110*/  DADD R6, R2, R4 ;  /* 0x0000000002067229 */ /* 0x010fce0000000004 */
[----:B------:R-:W-:Y:S01]  /*0120*/  STG.E.64 desc[UR4][R8.64], R6 ;  /* 0x0000000608007986 */ /* 0x000fe2000c101b04 */
[----:B------:R-:W-:Y:S05]  /*0130*/  EXIT ;  /* 0x000000000000794d */ /* 0x000fea0003800000 */
.L_x_10:
        /* <DEDUP_REMOVED lines=12> */
.L_x_15:


//--------------------- .nv.shared.reserved.0     --------------------------
	.section	.nv.shared.reserved.0,"aw",@nobits
	.weak		__nv_reservedSMEM_offset_0_alias
	.size		__nv_reservedSMEM_offset_0_alias, 0, 64
	.other		__nv_reservedSMEM_offset_0_alias,@"STO_CUDA_RESERVED_SHARED STV_DEFAULT"
__nv_reservedSMEM_offset_0_alias:
	.zero		0
	.zero		64


//--------------------- .nv.constant0._Z18divideArraysKernelPdS_S_i --------------------------
	.section	.nv.constant0._Z18divideArraysKernelPdS_S_i,"a",@progbits
	.sectionflags	@""
	.align	4
.nv.constant0._Z18divideArraysKernelPdS_S_i:
	.zero		924


//--------------------- .nv.constant0._Z20multiplyArraysKernelPdS_S_i --------------------------
	.section	.nv.constant0._Z20multiplyArraysKernelPdS_S_i,"a",@progbits
	.sectionflags	@""
	.align	4
.nv.constant0._Z20multiplyArraysKernelPdS_S_i:
	.zero		924


//--------------------- .nv.constant0._Z20subtractArraysKernelPdS_S_i --------------------------
	.section	.nv.constant0._Z20subtractArraysKernelPdS_S_i,"a",@progbits
	.sectionflags	@""
	.align	4
.nv.constant0._Z20subtractArraysKernelPdS_S_i:
	.zero		924


//--------------------- .nv.constant0._Z15addArraysKernelPdS_S_i --------------------------
	.section	.nv.constant0._Z15addArraysKernelPdS_S_i,"a",@progbits
	.sectionflags	@""
	.align	4
.nv.constant0._Z15addArraysKernelPdS_S_i:
	.zero		924


//--------------------- SYMBOLS --------------------------

	.type		.nv.reservedSmem.offset0,@object
	.size		.nv.reservedSmem.offset0,0x4
